//
// Generated by NVIDIA NVVM Compiler
//
// Compiler Build ID: CL-36424714
// Cuda compilation tools, release 13.0, V13.0.88
// Based on NVVM 20.0.0
//

.version 9.0
.target sm_100
.address_size 64

	// .globl	_Z17reverse_each_wordPcPiS_i

.visible .entry _Z17reverse_each_wordPcPiS_i(
	.param .u64 .ptr .align 1 _Z17reverse_each_wordPcPiS_i_param_0,
	.param .u64 .ptr .align 1 _Z17reverse_each_wordPcPiS_i_param_1,
	.param .u64 .ptr .align 1 _Z17reverse_each_wordPcPiS_i_param_2,
	.param .u32 _Z17reverse_each_wordPcPiS_i_param_3
)
{
	.reg .pred 	%p<7>;
	.reg .b16 	%rs<11>;
	.reg .b32 	%r<28>;
	.reg .b64 	%rd<29>;

	ld.param.u64 	%rd18, [_Z17reverse_each_wordPcPiS_i_param_0];
	ld.param.u64 	%rd17, [_Z17reverse_each_wordPcPiS_i_param_1];
	ld.param.u64 	%rd19, [_Z17reverse_each_wordPcPiS_i_param_2];
	ld.param.u32 	%r14, [_Z17reverse_each_wordPcPiS_i_param_3];
	cvta.to.global.u64 	%rd1, %rd19;
	cvta.to.global.u64 	%rd2, %rd18;
	mov.u32 	%r15, %ctaid.x;
	mov.u32 	%r16, %ntid.x;
	mov.u32 	%r17, %tid.x;
	mad.lo.s32 	%r1, %r15, %r16, %r17;
	setp.ge.s32 	%p1, %r1, %r14;
	@%p1 bra 	$L__BB0_8;
	cvta.to.global.u64 	%rd20, %rd17;
	mul.wide.s32 	%rd21, %r1, 4;
	add.s64 	%rd22, %rd20, %rd21;
	ld.global.u32 	%r2, [%rd22];
	ld.global.u32 	%r3, [%rd22+4];
	add.s32 	%r18, %r2, %r3;
	add.s32 	%r19, %r18, 1;
	shr.u32 	%r20, %r19, 31;
	add.s32 	%r21, %r19, %r20;
	shr.s32 	%r4, %r21, 1;
	setp.lt.s32 	%p2, %r19, 2;
	@%p2 bra 	$L__BB0_8;
	cvt.s64.s32 	%rd23, %r18;
	add.s64 	%rd3, %rd1, %rd23;
	add.s64 	%rd4, %rd2, %rd23;
	add.s32 	%r24, %r4, -1;
	and.b32  	%r5, %r4, 3;
	setp.lt.u32 	%p3, %r24, 3;
	mov.b32 	%r26, 0;
	@%p3 bra 	$L__BB0_5;
	and.b32  	%r26, %r4, 1073741820;
	neg.s32 	%r25, %r26;
	add.s64 	%rd26, %rd2, 1;
	add.s64 	%rd25, %rd1, 3;
$L__BB0_4:
	ld.global.u8 	%rs1, [%rd26+-1];
	st.global.u8 	[%rd3], %rs1;
	ld.global.u8 	%rs2, [%rd4];
	st.global.u8 	[%rd25+-3], %rs2;
	ld.global.u8 	%rs3, [%rd26];
	st.global.u8 	[%rd3], %rs3;
	ld.global.u8 	%rs4, [%rd4];
	st.global.u8 	[%rd25+-2], %rs4;
	ld.global.u8 	%rs5, [%rd26+1];
	st.global.u8 	[%rd3], %rs5;
	ld.global.u8 	%rs6, [%rd4];
	st.global.u8 	[%rd25+-1], %rs6;
	ld.global.u8 	%rs7, [%rd26+2];
	st.global.u8 	[%rd3], %rs7;
	ld.global.u8 	%rs8, [%rd4];
	st.global.u8 	[%rd25], %rs8;
	add.s32 	%r25, %r25, 4;
	add.s64 	%rd26, %rd26, 4;
	add.s64 	%rd25, %rd25, 4;
	setp.ne.s32 	%p4, %r25, 0;
	@%p4 bra 	$L__BB0_4;
$L__BB0_5:
	setp.eq.s32 	%p5, %r5, 0;
	@%p5 bra 	$L__BB0_8;
	cvt.u64.u32 	%rd24, %r26;
	add.s64 	%rd28, %rd1, %rd24;
	add.s64 	%rd27, %rd2, %rd24;
	neg.s32 	%r27, %r5;
$L__BB0_7:
	.pragma "nounroll";
	ld.global.u8 	%rs9, [%rd27];
	st.global.u8 	[%rd3], %rs9;
	ld.global.u8 	%rs10, [%rd4];
	st.global.u8 	[%rd28], %rs10;
	add.s64 	%rd28, %rd28, 1;
	add.s64 	%rd27, %rd27, 1;
	add.s32 	%r27, %r27, 1;
	setp.ne.s32 	%p6, %r27, 0;
	@%p6 bra 	$L__BB0_7;
$L__BB0_8:
	ret;

}


// ===== COMPILED SASS (sm_100) =====

	.target	sm_100

	.elftype	@"ET_EXEC"


//--------------------- .note.nv.tkinfo           --------------------------
	.section	.note.nv.tkinfo,"",@"SHT_NOTE"
	.sectionflags	@"SHF_NOTE_NV_TKINFO"
	.tkinfo
        /*0018*/ 	.word	0x00000002
        /*0030*/ 	.string	""
        /*0030*/ 	.string	"ptxas"
        /*0030*/ 	.string	"Cuda compilation tools, release 13.0, V13.0.88"
        /*0030*/ 	.string	"Build cuda_13.0.r13.0/compiler.36424714_0"
        /*0030*/ 	.string	"-arch sm_100 -m 64 "



//--------------------- .note.nv.cuinfo           --------------------------
	.section	.note.nv.cuinfo,"",@"SHT_NOTE"
	.sectionflags	@"SHF_NOTE_NV_CUINFO"
        /*0018*/ 	.short	0x0002
        /*001a*/ 	.short	0x0064
        /*001c*/ 	.short	0x0082
	.zero		2


//--------------------- .nv.info                  --------------------------
	.section	.nv.info,"",@"SHT_CUDA_INFO"
	.align	4


	//----- nvinfo : EIATTR_REGCOUNT
	.align		4
        /*0000*/ 	.byte	0x04, 0x2f
        /*0002*/ 	.short	(.L_1 - .L_0)
	.align		4
.L_0:
        /*0004*/ 	.word	index@(_Z17reverse_each_wordPcPiS_i)
        /*0008*/ 	.word	0x0000001a


	//----- nvinfo : EIATTR_FRAME_SIZE
	.align		4
.L_1:
        /*000c*/ 	.byte	0x04, 0x11
        /*000e*/ 	.short	(.L_3 - .L_2)
	.align		4
.L_2:
        /*0010*/ 	.word	index@(_Z17reverse_each_wordPcPiS_i)
        /*0014*/ 	.word	0x00000000


	//----- nvinfo : EIATTR_MIN_STACK_SIZE
	.align		4
.L_3:
        /*0018*/ 	.byte	0x04, 0x12
        /*001a*/ 	.short	(.L_5 - .L_4)
	.align		4
.L_4:
        /*001c*/ 	.word	index@(_Z17reverse_each_wordPcPiS_i)
        /*0020*/ 	.word	0x00000000
.L_5:


//--------------------- .nv.compat                --------------------------
	.section	.nv.compat,"",@"SHT_CUDA_COMPAT_INFO"
	.align	4
        /*0000*/ 	.byte	0x02, 0x09, 0x00, 0x00, 0x02, 0x02, 0x01, 0x00, 0x02, 0x05, 0x05, 0x00, 0x03, 0x07, 0x01, 0x01
        /*0010*/ 	.byte	0x02, 0x03, 0x00, 0x00, 0x02, 0x06, 0x01, 0x00, 0x04, 0x0b, 0x08, 0x00, 0x09, 0x00, 0x00, 0x00
        /*0020*/ 	.byte	0x00, 0x00, 0x00, 0x00


//--------------------- .nv.info._Z17reverse_each_wordPcPiS_i --------------------------
	.section	.nv.info._Z17reverse_each_wordPcPiS_i,"",@"SHT_CUDA_INFO"
	.sectionflags	@""
	.align	4


	//----- nvinfo : EIATTR_CUDA_API_VERSION
	.align		4
        /*0000*/ 	.byte	0x04, 0x37
        /*0002*/ 	.short	(.L_7 - .L_6)
.L_6:
        /*0004*/ 	.word	0x00000082


	//----- nvinfo : EIATTR_KPARAM_INFO
	.align		4
.L_7:
        /*0008*/ 	.byte	0x04, 0x17
        /*000a*/ 	.short	(.L_9 - .L_8)
.L_8:
        /*000c*/ 	.word	0x00000000
        /*0010*/ 	.short	0x0003
        /*0012*/ 	.short	0x0018
        /*0014*/ 	.byte	0x00, 0xf0, 0x11, 0x00


	//----- nvinfo : EIATTR_KPARAM_INFO
	.align		4
.L_9:
        /*0018*/ 	.byte	0x04, 0x17
        /*001a*/ 	.short	(.L_11 - .L_10)
.L_10:
        /*001c*/ 	.word	0x00000000
        /*0020*/ 	.short	0x0002
        /*0022*/ 	.short	0x0010
        /*0024*/ 	.byte	0x00, 0xf5, 0x21, 0x00


	//----- nvinfo : EIATTR_KPARAM_INFO
	.align		4
.L_11:
        /*0028*/ 	.byte	0x04, 0x17
        /*002a*/ 	.short	(.L_13 - .L_12)
.L_12:
        /*002c*/ 	.word	0x00000000
        /*0030*/ 	.short	0x0001
        /*0032*/ 	.short	0x0008
        /*0034*/ 	.byte	0x00, 0xf5, 0x21, 0x00


	//----- nvinfo : EIATTR_KPARAM_INFO
	.align		4
.L_13:
        /*0038*/ 	.byte	0x04, 0x17
        /*003a*/ 	.short	(.L_15 - .L_14)
.L_14:
        /*003c*/ 	.word	0x00000000
        /*0040*/ 	.short	0x0000
        /*0042*/ 	.short	0x0000
        /*0044*/ 	.byte	0x00, 0xf5, 0x21, 0x00


	//----- nvinfo : EIATTR_SPARSE_MMA_MASK
	.align		4
.L_15:
        /*0048*/ 	.byte	0x03, 0x50
        /*004a*/ 	.short	0x0000


	//----- nvinfo : EIATTR_MAXREG_COUNT
	.align		4
        /*004c*/ 	.byte	0x03, 0x1b
        /*004e*/ 	.short	0x00ff


	//----- nvinfo : EIATTR_MERCURY_ISA_VERSION
	.align		4
        /*0050*/ 	.byte	0x03, 0x5f
        /*0052*/ 	.short	0x0101


	//----- nvinfo : EIATTR_VRC_CTA_INIT_COUNT
	.align		4
        /*0054*/ 	.byte	0x02, 0x4a
	.zero		1
	.zero		1


	//----- nvinfo : EIATTR_EXIT_INSTR_OFFSETS
	.align		4
        /*0058*/ 	.byte	0x04, 0x1c
        /*005a*/ 	.short	(.L_17 - .L_16)


	//   ....[0]....
.L_16:
        /*005c*/ 	.word	0x00000070


	//   ....[1]....
        /*0060*/ 	.word	0x00000100


	//   ....[2]....
        /*0064*/ 	.word	0x00000460


	//   ....[3]....
        /*0068*/ 	.word	0x000005b0


	//----- nvinfo : EIATTR_CRS_STACK_SIZE
	.align		4
.L_17:
        /*006c*/ 	.byte	0x04, 0x1e
        /*006e*/ 	.short	(.L_19 - .L_18)
.L_18:
        /*0070*/ 	.word	0x00000000


	//----- nvinfo : EIATTR_CBANK_PARAM_SIZE
	.align		4
.L_19:
        /*0074*/ 	.byte	0x03, 0x19
        /*0076*/ 	.short	0x001c


	//----- nvinfo : EIATTR_PARAM_CBANK
	.align		4
        /*0078*/ 	.byte	0x04, 0x0a
        /*007a*/ 	.short	(.L_21 - .L_20)
	.align		4
.L_20:
        /*007c*/ 	.word	index@(.nv.constant0._Z17reverse_each_wordPcPiS_i)
        /*0080*/ 	.short	0x0380
        /*0082*/ 	.short	0x001c


	//----- nvinfo : EIATTR_SW_WAR
	.align		4
.L_21:
        /*0084*/ 	.byte	0x04, 0x36
        /*0086*/ 	.short	(.L_23 - .L_22)
.L_22:
        /*0088*/ 	.word	0x00000008
.L_23:


//--------------------- .nv.callgraph             --------------------------
	.section	.nv.callgraph,"",@"SHT_CUDA_CALLGRAPH"
	.align	4
	.sectionentsize	8
	.align		4
        /*0000*/ 	.word	0x00000000
	.align		4
        /*0004*/ 	.word	0xffffffff
	.align		4
        /*0008*/ 	.word	0x00000000
	.align		4
        /*000c*/ 	.word	0xfffffffe
	.align		4
        /*0010*/ 	.word	0x00000000
	.align		4
        /*0014*/ 	.word	0xfffffffd
	.align		4
        /*0018*/ 	.word	0x00000000
	.align		4
        /*001c*/ 	.word	0xfffffffc


//--------------------- .text._Z17reverse_each_wordPcPiS_i --------------------------
	.section	.text._Z17reverse_each_wordPcPiS_i,"ax",@progbits
	.align	128
        .global         _Z17reverse_each_wordPcPiS_i
        .type           _Z17reverse_each_wordPcPiS_i,@function
        .size           _Z17reverse_each_wordPcPiS_i,(.L_x_5 - _Z17reverse_each_wordPcPiS_i)
        .other          _Z17reverse_each_wordPcPiS_i,@"STO_CUDA_ENTRY STV_DEFAULT"
_Z17reverse_each_wordPcPiS_i:
.text._Z17reverse_each_wordPcPiS_i:
[----:B------:R-:W-:Y:S01]  /*0000*/  LDC R1, c[0x0][0x37c] ;  /* 0x0000df00ff017b82 */ /* 0x000fe20000000800 */
[----:B------:R-:W0:Y:S07]  /*0010*/  S2R R0, SR_TID.X ;  /* 0x0000000000007919 */ /* 0x000e2e0000002100 */
[----:B------:R-:W0:Y:S01]  /*0020*/  S2UR UR4, SR_CTAID.X ;  /* 0x00000000000479c3 */ /* 0x000e220000002500 */
[----:B------:R-:W1:Y:S07]  /*0030*/  LDCU UR5, c[0x0][0x398] ;  /* 0x00007300ff0577ac */ /* 0x000e6e0008000800 */
[----:B------:R-:W0:Y:S02]  /*0040*/  LDC R5, c[0x0][0x360] ;  /* 0x0000d800ff057b82 */ /* 0x000e240000000800 */
[----:B0-----:R-:W-:-:S05]  /*0050*/  IMAD R5, R5, UR4, R0 ;  /* 0x0000000405057c24 */ /* 0x001fca000f8e0200 */
[----:B-1----:R-:W-:-:S13]  /*0060*/  ISETP.GE.AND P0, PT, R5, UR5, PT ;  /* 0x0000000505007c0c */ /* 0x002fda000bf06270 */
[----:B------:R-:W-:Y:S05]  /*0070*/  @P0 EXIT ;  /* 0x000000000000094d */ /* 0x000fea0003800000 */
[----:B------:R-:W0:Y:S01]  /*0080*/  LDC.64 R2, c[0x0][0x388] ;  /* 0x0000e200ff027b82 */ /* 0x000e220000000a00 */
[----:B------:R-:W1:Y:S01]  /*0090*/  LDCU.64 UR4, c[0x0][0x358] ;  /* 0x00006b00ff0477ac */ /* 0x000e620008000a00 */
[----:B0-----:R-:W-:-:S05]  /*00a0*/  IMAD.WIDE R2, R5, 0x4, R2 ;  /* 0x0000000405027825 */ /* 0x001fca00078e0202 */
[----:B-1----:R-:W2:Y:S04]  /*00b0*/  LDG.E R0, desc[UR4][R2.64] ;  /* 0x0000000402007981 */ /* 0x002ea8000c1e1900 */
[----:B------:R-:W2:Y:S02]  /*00c0*/  LDG.E R5, desc[UR4][R2.64+0x4] ;  /* 0x0000040402057981 */ /* 0x000ea4000c1e1900 */
[----:B--2---:R-:W-:-:S04]  /*00d0*/  IMAD.IADD R5, R0, 0x1, R5 ;  /* 0x0000000100057824 */ /* 0x004fc800078e0205 */
[----:B------:R-:W-:-:S05]  /*00e0*/  VIADD R0, R5, 0x1 ;  /* 0x0000000105007836 */ /* 0x000fca0000000000 */
[----:B------:R-:W-:-:S13]  /*00f0*/  ISETP.GE.AND P0, PT, R0, 0x2, PT ;  /* 0x000000020000780c */ /* 0x000fda0003f06270 */
[----:B------:R-:W-:Y:S05]  /*0100*/  @!P0 EXIT ;  /* 0x000000000000894d */ /* 0x000fea0003800000 */
[----:B------:R-:W-:Y:S01]  /*0110*/  LEA.HI R0, R0, R0, RZ, 0x1 ;  /* 0x0000000000007211 */ /* 0x000fe200078f08ff */
[----:B------:R-:W0:Y:S01]  /*0120*/  LDCU.64 UR10, c[0x0][0x390] ;  /* 0x00007200ff0a77ac */ /* 0x000e220008000a00 */
[----:B------:R-:W-:Y:S01]  /*0130*/  SHF.R.S32.HI R6, RZ, 0x1f, R5 ;  /* 0x0000001fff067819 */ /* 0x000fe20000011405 */
[----:B------:R-:W-:Y:S01]  /*0140*/  BSSY.RECONVERGENT B0, `(.L_x_0) ;  /* 0x0000031000007945 */ /* 0x000fe20003800200 */
[----:B------:R-:W-:Y:S01]  /*0150*/  SHF.R.S32.HI R0, RZ, 0x1, R0 ;  /* 0x00000001ff007819 */ /* 0x000fe20000011400 */
[----:B------:R-:W1:Y:S01]  /*0160*/  LDCU.64 UR12, c[0x0][0x380] ;  /* 0x00007000ff0c77ac */ /* 0x000e620008000a00 */
[----:B------:R-:W-:Y:S02]  /*0170*/  IMAD.MOV.U32 R11, RZ, RZ, RZ ;  /* 0x000000ffff0b7224 */ /* 0x000fe400078e00ff */
[C---:B------:R-:W-:Y:S01]  /*0180*/  LOP3.LUT R10, R0.reuse, 0x3, RZ, 0xc0, !PT ;  /* 0x00000003000a7812 */ /* 0x040fe200078ec0ff */
[----:B------:R-:W-:-:S03]  /*0190*/  VIADD R3, R0, 0xffffffff ;  /* 0xffffffff00037836 */ /* 0x000fc60000000000 */
[----:B------:R-:W-:Y:S02]  /*01a0*/  ISETP.NE.AND P0, PT, R10, RZ, PT ;  /* 0x000000ff0a00720c */ /* 0x000fe40003f05270 */
[----:B------:R-:W-:Y:S02]  /*01b0*/  ISETP.GE.U32.AND P1, PT, R3, 0x3, PT ;  /* 0x000000030300780c */ /* 0x000fe40003f26070 */
[C---:B0-----:R-:W-:Y:S02]  /*01c0*/  IADD3 R2, P2, PT, R5.reuse, UR10, RZ ;  /* 0x0000000a05027c10 */ /* 0x041fe4000ff5e0ff */
[----:B-1----:R-:W-:Y:S02]  /*01d0*/  IADD3 R4, P3, PT, R5, UR12, RZ ;  /* 0x0000000c05047c10 */ /* 0x002fe4000ff7e0ff */
[C---:B------:R-:W-:Y:S02]  /*01e0*/  IADD3.X R3, PT, PT, R6.reuse, UR11, RZ, P2, !PT ;  /* 0x0000000b06037c10 */ /* 0x040fe400097fe4ff */
[----:B------:R-:W-:-:S05]  /*01f0*/  IADD3.X R5, PT, PT, R6, UR13, RZ, P3, !PT ;  /* 0x0000000d06057c10 */ /* 0x000fca0009ffe4ff */
[----:B------:R-:W-:Y:S05]  /*0200*/  @!P1 BRA `(.L_x_1) ;  /* 0x0000000000909947 */ /* 0x000fea0003800000 */
[----:B------:R-:W-:Y:S01]  /*0210*/  UIADD3 UR8, UP0, UPT, UR12, 0x1, URZ ;  /* 0x000000010c087890 */ /* 0x000fe2000ff1e0ff */
[----:B------:R-:W-:Y:S01]  /*0220*/  LOP3.LUT R11, R0, 0x3ffffffc, RZ, 0xc0, !PT ;  /* 0x3ffffffc000b7812 */ /* 0x000fe200078ec0ff */
[----:B------:R-:W-:Y:S02]  /*0230*/  UIADD3 UR6, UP1, UPT, UR10, 0x3, URZ ;  /* 0x000000030a067890 */ /* 0x000fe4000ff3e0ff */
[----:B------:R-:W-:Y:S02]  /*0240*/  UIADD3.X UR9, UPT, UPT, URZ, UR13, URZ, UP0, !UPT ;  /* 0x0000000dff097290 */ /* 0x000fe400087fe4ff */
[----:B------:R-:W-:Y:S01]  /*0250*/  UIADD3.X UR7, UPT, UPT, URZ, UR11, URZ, UP1, !UPT ;  /* 0x0000000bff077290 */ /* 0x000fe20008ffe4ff */
[----:B------:R-:W-:Y:S01]  /*0260*/  IMAD.MOV R0, RZ, RZ, -R11 ;  /* 0x000000ffff007224 */ /* 0x000fe200078e0a0b */
[----:B------:R-:W-:Y:S01]  /*0270*/  MOV R12, UR6 ;  /* 0x00000006000c7c02 */ /* 0x000fe20008000f00 */
[----:B------:R-:W-:Y:S02]  /*0280*/  IMAD.U32 R14, RZ, RZ, UR8 ;  /* 0x00000008ff0e7e24 */ /* 0x000fe4000f8e00ff */
[----:B------:R-:W-:-:S02]  /*0290*/  IMAD.U32 R7, RZ, RZ, UR9 ;  /* 0x00000009ff077e24 */ /* 0x000fc4000f8e00ff */
[----:B------:R-:W-:-:S07]  /*02a0*/  IMAD.U32 R15, RZ, RZ, UR7 ;  /* 0x00000007ff0f7e24 */ /* 0x000fce000f8e00ff */
.L_x_2:
[----:B------:R-:W-:-:S05]  /*02b0*/  IMAD.MOV.U32 R6, RZ, RZ, R14 ;  /* 0x000000ffff067224 */ /* 0x000fca00078e000e */
[----:B--2---:R-:W2:Y:S01]  /*02c0*/  LDG.E.U8 R9, desc[UR4][R6.64+-0x1] ;  /* 0xffffff0406097981 */ /* 0x004ea2000c1e1100 */
[----:B------:R-:W-:-:S03]  /*02d0*/  IMAD.MOV.U32 R8, RZ, RZ, R12 ;  /* 0x000000ffff087224 */ /* 0x000fc600078e000c */
[----:B--2---:R0:W-:Y:S04]  /*02e0*/  STG.E.U8 desc[UR4][R2.64], R9 ;  /* 0x0000000902007986 */ /* 0x0041e8000c101104 */
[----:B------:R-:W2:Y:S01]  /*02f0*/  LDG.E.U8 R13, desc[UR4][R4.64] ;  /* 0x00000004040d7981 */ /* 0x000ea2000c1e1100 */
[----:B0-----:R-:W-:-:S05]  /*0300*/  MOV R9, R15 ;  /* 0x0000000f00097202 */ /* 0x001fca0000000f00 */
[----:B--2---:R0:W-:Y:S04]  /*0310*/  STG.E.U8 desc[UR4][R8.64+-0x3], R13 ;  /* 0xfffffd0d08007986 */ /* 0x0041e8000c101104 */
[----:B------:R-:W2:Y:S04]  /*0320*/  LDG.E.U8 R15, desc[UR4][R6.64] ;  /* 0x00000004060f7981 */ /* 0x000ea8000c1e1100 */
[----:B--2---:R1:W-:Y:S04]  /*0330*/  STG.E.U8 desc[UR4][R2.64], R15 ;  /* 0x0000000f02007986 */ /* 0x0043e8000c101104 */
[----:B------:R-:W2:Y:S04]  /*0340*/  LDG.E.U8 R17, desc[UR4][R4.64] ;  /* 0x0000000404117981 */ /* 0x000ea8000c1e1100 */
[----:B--2---:R2:W-:Y:S04]  /*0350*/  STG.E.U8 desc[UR4][R8.64+-0x2], R17 ;  /* 0xfffffe1108007986 */ /* 0x0045e8000c101104 */
[----:B------:R-:W3:Y:S04]  /*0360*/  LDG.E.U8 R19, desc[UR4][R6.64+0x1] ;  /* 0x0000010406137981 */ /* 0x000ee8000c1e1100 */
[----:B---3--:R2:W-:Y:S04]  /*0370*/  STG.E.U8 desc[UR4][R2.64], R19 ;  /* 0x0000001302007986 */ /* 0x0085e8000c101104 */
[----:B------:R-:W3:Y:S04]  /*0380*/  LDG.E.U8 R21, desc[UR4][R4.64] ;  /* 0x0000000404157981 */ /* 0x000ee8000c1e1100 */
[----:B---3--:R2:W-:Y:S04]  /*0390*/  STG.E.U8 desc[UR4][R8.64+-0x1], R21 ;  /* 0xffffff1508007986 */ /* 0x0085e8000c101104 */
[----:B------:R-:W3:Y:S04]  /*03a0*/  LDG.E.U8 R23, desc[UR4][R6.64+0x2] ;  /* 0x0000020406177981 */ /* 0x000ee8000c1e1100 */
[----:B---3--:R2:W-:Y:S04]  /*03b0*/  STG.E.U8 desc[UR4][R2.64], R23 ;  /* 0x0000001702007986 */ /* 0x0085e8000c101104 */
[----:B0-----:R-:W3:Y:S01]  /*03c0*/  LDG.E.U8 R13, desc[UR4][R4.64] ;  /* 0x00000004040d7981 */ /* 0x001ee2000c1e1100 */
[----:B------:R-:W-:Y:S01]  /*03d0*/  VIADD R0, R0, 0x4 ;  /* 0x0000000400007836 */ /* 0x000fe20000000000 */
[----:B------:R-:W-:-:S02]  /*03e0*/  IADD3 R14, P2, PT, R6, 0x4, RZ ;  /* 0x00000004060e7810 */ /* 0x000fc40007f5e0ff */
[----:B------:R-:W-:Y:S02]  /*03f0*/  IADD3 R12, P3, PT, R8, 0x4, RZ ;  /* 0x00000004080c7810 */ /* 0x000fe40007f7e0ff */
[----:B------:R-:W-:Y:S01]  /*0400*/  ISETP.NE.AND P1, PT, R0, RZ, PT ;  /* 0x000000ff0000720c */ /* 0x000fe20003f25270 */
[----:B------:R-:W-:Y:S02]  /*0410*/  IMAD.X R7, RZ, RZ, R7, P2 ;  /* 0x000000ffff077224 */ /* 0x000fe400010e0607 */
[----:B-1----:R-:W-:Y:S01]  /*0420*/  IMAD.X R15, RZ, RZ, R9, P3 ;  /* 0x000000ffff0f7224 */ /* 0x002fe200018e0609 */
[----:B---3--:R2:W-:Y:S09]  /*0430*/  STG.E.U8 desc[UR4][R8.64], R13 ;  /* 0x0000000d08007986 */ /* 0x0085f2000c101104 */
[----:B------:R-:W-:Y:S05]  /*0440*/  @P1 BRA `(.L_x_2) ;  /* 0xfffffffc00981947 */ /* 0x000fea000383ffff */
.L_x_1:
[----:B------:R-:W-:Y:S05]  /*0450*/  BSYNC.RECONVERGENT B0 ;  /* 0x0000000000007941 */ /* 0x000fea0003800200 */
.L_x_0:
[----:B------:R-:W-:Y:S05]  /*0460*/  @!P0 EXIT ;  /* 0x000000000000894d */ /* 0x000fea0003800000 */
[C---:B--2---:R-:W-:Y:S01]  /*0470*/  IADD3 R8, P0, PT, R11.reuse, UR10, RZ ;  /* 0x0000000a0b087c10 */ /* 0x044fe2000ff1e0ff */
[----:B------:R-:W-:Y:S01]  /*0480*/  IMAD.MOV R10, RZ, RZ, -R10 ;  /* 0x000000ffff0a7224 */ /* 0x000fe200078e0a0a */
[----:B------:R-:W-:Y:S02]  /*0490*/  IADD3 R11, P1, PT, R11, UR12, RZ ;  /* 0x0000000c0b0b7c10 */ /* 0x000fe4000ff3e0ff */
[----:B------:R-:W-:-:S03]  /*04a0*/  IADD3.X R13, PT, PT, RZ, UR11, RZ, P0, !PT ;  /* 0x0000000bff0d7c10 */ /* 0x000fc600087fe4ff */
[----:B------:R-:W-:-:S08]  /*04b0*/  IMAD.X R0, RZ, RZ, UR13, P1 ;  /* 0x0000000dff007e24 */ /* 0x000fd000088e06ff */
.L_x_3:
[----:B0-----:R-:W-:Y:S02]  /*04c0*/  IMAD.MOV.U32 R7, RZ, RZ, R0 ;  /* 0x000000ffff077224 */ /* 0x001fe400078e0000 */
[----:B------:R-:W-:-:S05]  /*04d0*/  IMAD.MOV.U32 R6, RZ, RZ, R11 ;  /* 0x000000ffff067224 */ /* 0x000fca00078e000b */
[----:B------:R-:W2:Y:S04]  /*04e0*/  LDG.E.U8 R7, desc[UR4][R6.64] ;  /* 0x0000000406077981 */ /* 0x000ea8000c1e1100 */
[----:B--2---:R0:W-:Y:S04]  /*04f0*/  STG.E.U8 desc[UR4][R2.64], R7 ;  /* 0x0000000702007986 */ /* 0x0041e8000c101104 */
[----:B------:R-:W2:Y:S01]  /*0500*/  LDG.E.U8 R9, desc[UR4][R4.64] ;  /* 0x0000000404097981 */ /* 0x000ea2000c1e1100 */
[----:B------:R-:W-:Y:S01]  /*0510*/  IMAD.MOV.U32 R6, RZ, RZ, R8 ;  /* 0x000000ffff067224 */ /* 0x000fe200078e0008 */
[----:B------:R-:W-:Y:S01]  /*0520*/  IADD3 R8, P1, PT, R8, 0x1, RZ ;  /* 0x0000000108087810 */ /* 0x000fe20007f3e0ff */
[----:B------:R-:W-:Y:S01]  /*0530*/  VIADD R10, R10, 0x1 ;  /* 0x000000010a0a7836 */ /* 0x000fe20000000000 */
[----:B------:R-:W-:-:S02]  /*0540*/  IADD3 R11, P2, PT, R11, 0x1, RZ ;  /* 0x000000010b0b7810 */ /* 0x000fc40007f5e0ff */
[----:B0-----:R-:W-:Y:S01]  /*0550*/  MOV R7, R13 ;  /* 0x0000000d00077202 */ /* 0x001fe20000000f00 */
[----:B------:R-:W-:Y:S01]  /*0560*/  IMAD.X R13, RZ, RZ, R13, P1 ;  /* 0x000000ffff0d7224 */ /* 0x000fe200008e060d */
[----:B------:R-:W-:Y:S01]  /*0570*/  ISETP.NE.AND P0, PT, R10, RZ, PT ;  /* 0x000000ff0a00720c */ /* 0x000fe20003f05270 */
[----:B------:R-:W-:Y:S02]  /*0580*/  IMAD.X R0, RZ, RZ, R0, P2 ;  /* 0x000000ffff007224 */ /* 0x000fe400010e0600 */
[----:B--2---:R0:W-:Y:S10]  /*0590*/  STG.E.U8 desc[UR4][R6.64], R9 ;  /* 0x0000000906007986 */ /* 0x0041f4000c101104 */
[----:B------:R-:W-:Y:S05]  /*05a0*/  @P0 BRA `(.L_x_3) ;  /* 0xfffffffc00c40947 */ /* 0x000fea000383ffff */
[----:B------:R-:W-:Y:S05]  /*05b0*/  EXIT ;  /* 0x000000000000794d */ /* 0x000fea0003800000 */
.L_x_4:
[----:B------:R-:W-:-:S00]  /*05c0*/  BRA `(.L_x_4) ;  /* 0xfffffffc00fc7947 */ /* 0x000fc0000383ffff */
[----:B------:R-:W-:-:S00]  /*05d0*/  NOP ;  /* 0x0000000000007918 */ /* 0x000fc00000000000 */
        /* <DEDUP_REMOVED lines=10> */
.L_x_5:


//--------------------- .nv.shared.reserved.0     --------------------------
	.section	.nv.shared.reserved.0,"aw",@nobits
	.weak		__nv_reservedSMEM_offset_0_alias
	.size		__nv_reservedSMEM_offset_0_alias, 0, 64
	.other		__nv_reservedSMEM_offset_0_alias,@"STO_CUDA_RESERVED_SHARED STV_DEFAULT"
__nv_reservedSMEM_offset_0_alias:
	.zero		0
	.zero		64


//--------------------- .nv.constant0._Z17reverse_each_wordPcPiS_i --------------------------
	.section	.nv.constant0._Z17reverse_each_wordPcPiS_i,"a",@progbits
	.sectionflags	@""
	.align	4
.nv.constant0._Z17reverse_each_wordPcPiS_i:
	.zero		924


//--------------------- SYMBOLS --------------------------

	.type		.nv.reservedSmem.offset0,@object
	.size		.nv.reservedSmem.offset0,0x4
